//
// Generated by NVIDIA NVVM Compiler
//
// Compiler Build ID: CL-36424714
// Cuda compilation tools, release 13.0, V13.0.88
// Based on NVVM 20.0.0
//

.version 9.0
.target sm_100
.address_size 64

	// .globl	_Z17faxpy_1blk_kernelifPfS_S_

.visible .entry _Z17faxpy_1blk_kernelifPfS_S_(
	.param .u32 _Z17faxpy_1blk_kernelifPfS_S__param_0,
	.param .f32 _Z17faxpy_1blk_kernelifPfS_S__param_1,
	.param .u64 .ptr .align 1 _Z17faxpy_1blk_kernelifPfS_S__param_2,
	.param .u64 .ptr .align 1 _Z17faxpy_1blk_kernelifPfS_S__param_3,
	.param .u64 .ptr .align 1 _Z17faxpy_1blk_kernelifPfS_S__param_4
)
{
	.reg .pred 	%p<10>;
	.reg .b32 	%r<23>;
	.reg .b32 	%f<89>;
	.reg .b64 	%rd<40>;

	ld.param.u32 	%r16, [_Z17faxpy_1blk_kernelifPfS_S__param_0];
	ld.param.f32 	%f1, [_Z17faxpy_1blk_kernelifPfS_S__param_1];
	ld.param.u64 	%rd22, [_Z17faxpy_1blk_kernelifPfS_S__param_2];
	ld.param.u64 	%rd23, [_Z17faxpy_1blk_kernelifPfS_S__param_3];
	ld.param.u64 	%rd24, [_Z17faxpy_1blk_kernelifPfS_S__param_4];
	cvta.to.global.u64 	%rd1, %rd24;
	cvta.to.global.u64 	%rd2, %rd23;
	cvta.to.global.u64 	%rd3, %rd22;
	setp.lt.s32 	%p1, %r16, 1;
	@%p1 bra 	$L__BB0_13;
	and.b32  	%r1, %r16, 15;
	setp.lt.u32 	%p2, %r16, 16;
	mov.b32 	%r20, 0;
	@%p2 bra 	$L__BB0_4;
	and.b32  	%r20, %r16, 2147483632;
	neg.s32 	%r18, %r20;
	add.s64 	%rd36, %rd3, 32;
	add.s64 	%rd35, %rd2, 32;
	add.s64 	%rd34, %rd1, 32;
$L__BB0_3:
	.pragma "nounroll";
	ld.global.f32 	%f2, [%rd36+-32];
	ld.global.f32 	%f3, [%rd35+-32];
	fma.rn.f32 	%f4, %f1, %f2, %f3;
	st.global.f32 	[%rd34+-32], %f4;
	ld.global.f32 	%f5, [%rd36+-28];
	ld.global.f32 	%f6, [%rd35+-28];
	fma.rn.f32 	%f7, %f1, %f5, %f6;
	st.global.f32 	[%rd34+-28], %f7;
	ld.global.f32 	%f8, [%rd36+-24];
	ld.global.f32 	%f9, [%rd35+-24];
	fma.rn.f32 	%f10, %f1, %f8, %f9;
	st.global.f32 	[%rd34+-24], %f10;
	ld.global.f32 	%f11, [%rd36+-20];
	ld.global.f32 	%f12, [%rd35+-20];
	fma.rn.f32 	%f13, %f1, %f11, %f12;
	st.global.f32 	[%rd34+-20], %f13;
	ld.global.f32 	%f14, [%rd36+-16];
	ld.global.f32 	%f15, [%rd35+-16];
	fma.rn.f32 	%f16, %f1, %f14, %f15;
	st.global.f32 	[%rd34+-16], %f16;
	ld.global.f32 	%f17, [%rd36+-12];
	ld.global.f32 	%f18, [%rd35+-12];
	fma.rn.f32 	%f19, %f1, %f17, %f18;
	st.global.f32 	[%rd34+-12], %f19;
	ld.global.f32 	%f20, [%rd36+-8];
	ld.global.f32 	%f21, [%rd35+-8];
	fma.rn.f32 	%f22, %f1, %f20, %f21;
	st.global.f32 	[%rd34+-8], %f22;
	ld.global.f32 	%f23, [%rd36+-4];
	ld.global.f32 	%f24, [%rd35+-4];
	fma.rn.f32 	%f25, %f1, %f23, %f24;
	st.global.f32 	[%rd34+-4], %f25;
	ld.global.f32 	%f26, [%rd36];
	ld.global.f32 	%f27, [%rd35];
	fma.rn.f32 	%f28, %f1, %f26, %f27;
	st.global.f32 	[%rd34], %f28;
	ld.global.f32 	%f29, [%rd36+4];
	ld.global.f32 	%f30, [%rd35+4];
	fma.rn.f32 	%f31, %f1, %f29, %f30;
	st.global.f32 	[%rd34+4], %f31;
	ld.global.f32 	%f32, [%rd36+8];
	ld.global.f32 	%f33, [%rd35+8];
	fma.rn.f32 	%f34, %f1, %f32, %f33;
	st.global.f32 	[%rd34+8], %f34;
	ld.global.f32 	%f35, [%rd36+12];
	ld.global.f32 	%f36, [%rd35+12];
	fma.rn.f32 	%f37, %f1, %f35, %f36;
	st.global.f32 	[%rd34+12], %f37;
	ld.global.f32 	%f38, [%rd36+16];
	ld.global.f32 	%f39, [%rd35+16];
	fma.rn.f32 	%f40, %f1, %f38, %f39;
	st.global.f32 	[%rd34+16], %f40;
	ld.global.f32 	%f41, [%rd36+20];
	ld.global.f32 	%f42, [%rd35+20];
	fma.rn.f32 	%f43, %f1, %f41, %f42;
	st.global.f32 	[%rd34+20], %f43;
	ld.global.f32 	%f44, [%rd36+24];
	ld.global.f32 	%f45, [%rd35+24];
	fma.rn.f32 	%f46, %f1, %f44, %f45;
	st.global.f32 	[%rd34+24], %f46;
	ld.global.f32 	%f47, [%rd36+28];
	ld.global.f32 	%f48, [%rd35+28];
	fma.rn.f32 	%f49, %f1, %f47, %f48;
	st.global.f32 	[%rd34+28], %f49;
	add.s32 	%r18, %r18, 16;
	add.s64 	%rd36, %rd36, 64;
	add.s64 	%rd35, %rd35, 64;
	add.s64 	%rd34, %rd34, 64;
	setp.ne.s32 	%p3, %r18, 0;
	@%p3 bra 	$L__BB0_3;
$L__BB0_4:
	setp.eq.s32 	%p4, %r1, 0;
	@%p4 bra 	$L__BB0_13;
	and.b32  	%r7, %r16, 7;
	setp.lt.u32 	%p5, %r1, 8;
	@%p5 bra 	$L__BB0_7;
	mul.wide.u32 	%rd25, %r20, 4;
	add.s64 	%rd26, %rd3, %rd25;
	ld.global.f32 	%f50, [%rd26];
	add.s64 	%rd27, %rd2, %rd25;
	ld.global.f32 	%f51, [%rd27];
	fma.rn.f32 	%f52, %f1, %f50, %f51;
	add.s64 	%rd28, %rd1, %rd25;
	st.global.f32 	[%rd28], %f52;
	ld.global.f32 	%f53, [%rd26+4];
	ld.global.f32 	%f54, [%rd27+4];
	fma.rn.f32 	%f55, %f1, %f53, %f54;
	st.global.f32 	[%rd28+4], %f55;
	ld.global.f32 	%f56, [%rd26+8];
	ld.global.f32 	%f57, [%rd27+8];
	fma.rn.f32 	%f58, %f1, %f56, %f57;
	st.global.f32 	[%rd28+8], %f58;
	ld.global.f32 	%f59, [%rd26+12];
	ld.global.f32 	%f60, [%rd27+12];
	fma.rn.f32 	%f61, %f1, %f59, %f60;
	st.global.f32 	[%rd28+12], %f61;
	ld.global.f32 	%f62, [%rd26+16];
	ld.global.f32 	%f63, [%rd27+16];
	fma.rn.f32 	%f64, %f1, %f62, %f63;
	st.global.f32 	[%rd28+16], %f64;
	ld.global.f32 	%f65, [%rd26+20];
	ld.global.f32 	%f66, [%rd27+20];
	fma.rn.f32 	%f67, %f1, %f65, %f66;
	st.global.f32 	[%rd28+20], %f67;
	ld.global.f32 	%f68, [%rd26+24];
	ld.global.f32 	%f69, [%rd27+24];
	fma.rn.f32 	%f70, %f1, %f68, %f69;
	st.global.f32 	[%rd28+24], %f70;
	ld.global.f32 	%f71, [%rd26+28];
	ld.global.f32 	%f72, [%rd27+28];
	fma.rn.f32 	%f73, %f1, %f71, %f72;
	st.global.f32 	[%rd28+28], %f73;
	add.s32 	%r20, %r20, 8;
$L__BB0_7:
	setp.eq.s32 	%p6, %r7, 0;
	@%p6 bra 	$L__BB0_13;
	and.b32  	%r10, %r16, 3;
	setp.lt.u32 	%p7, %r7, 4;
	@%p7 bra 	$L__BB0_10;
	mul.wide.u32 	%rd29, %r20, 4;
	add.s64 	%rd30, %rd3, %rd29;
	ld.global.f32 	%f74, [%rd30];
	add.s64 	%rd31, %rd2, %rd29;
	ld.global.f32 	%f75, [%rd31];
	fma.rn.f32 	%f76, %f1, %f74, %f75;
	add.s64 	%rd32, %rd1, %rd29;
	st.global.f32 	[%rd32], %f76;
	ld.global.f32 	%f77, [%rd30+4];
	ld.global.f32 	%f78, [%rd31+4];
	fma.rn.f32 	%f79, %f1, %f77, %f78;
	st.global.f32 	[%rd32+4], %f79;
	ld.global.f32 	%f80, [%rd30+8];
	ld.global.f32 	%f81, [%rd31+8];
	fma.rn.f32 	%f82, %f1, %f80, %f81;
	st.global.f32 	[%rd32+8], %f82;
	ld.global.f32 	%f83, [%rd30+12];
	ld.global.f32 	%f84, [%rd31+12];
	fma.rn.f32 	%f85, %f1, %f83, %f84;
	st.global.f32 	[%rd32+12], %f85;
	add.s32 	%r20, %r20, 4;
$L__BB0_10:
	setp.eq.s32 	%p8, %r10, 0;
	@%p8 bra 	$L__BB0_13;
	mul.wide.u32 	%rd33, %r20, 4;
	add.s64 	%rd39, %rd1, %rd33;
	add.s64 	%rd38, %rd2, %rd33;
	add.s64 	%rd37, %rd3, %rd33;
	neg.s32 	%r22, %r10;
$L__BB0_12:
	.pragma "nounroll";
	ld.global.f32 	%f86, [%rd37];
	ld.global.f32 	%f87, [%rd38];
	fma.rn.f32 	%f88, %f1, %f86, %f87;
	st.global.f32 	[%rd39], %f88;
	add.s64 	%rd39, %rd39, 4;
	add.s64 	%rd38, %rd38, 4;
	add.s64 	%rd37, %rd37, 4;
	add.s32 	%r22, %r22, 1;
	setp.ne.s32 	%p9, %r22, 0;
	@%p9 bra 	$L__BB0_12;
$L__BB0_13:
	ret;

}
	// .globl	_Z17faxpy_mblk_kernelifPfS_S_
.visible .entry _Z17faxpy_mblk_kernelifPfS_S_(
	.param .u32 _Z17faxpy_mblk_kernelifPfS_S__param_0,
	.param .f32 _Z17faxpy_mblk_kernelifPfS_S__param_1,
	.param .u64 .ptr .align 1 _Z17faxpy_mblk_kernelifPfS_S__param_2,
	.param .u64 .ptr .align 1 _Z17faxpy_mblk_kernelifPfS_S__param_3,
	.param .u64 .ptr .align 1 _Z17faxpy_mblk_kernelifPfS_S__param_4
)
{
	.reg .pred 	%p<2>;
	.reg .b32 	%r<6>;
	.reg .b32 	%f<5>;
	.reg .b64 	%rd<11>;

	ld.param.u32 	%r2, [_Z17faxpy_mblk_kernelifPfS_S__param_0];
	ld.param.f32 	%f1, [_Z17faxpy_mblk_kernelifPfS_S__param_1];
	ld.param.u64 	%rd1, [_Z17faxpy_mblk_kernelifPfS_S__param_2];
	ld.param.u64 	%rd2, [_Z17faxpy_mblk_kernelifPfS_S__param_3];
	ld.param.u64 	%rd3, [_Z17faxpy_mblk_kernelifPfS_S__param_4];
	mov.u32 	%r3, %ctaid.x;
	mov.u32 	%r4, %ntid.x;
	mov.u32 	%r5, %tid.x;
	mad.lo.s32 	%r1, %r3, %r4, %r5;
	setp.ge.s32 	%p1, %r1, %r2;
	@%p1 bra 	$L__BB1_2;
	cvta.to.global.u64 	%rd4, %rd1;
	cvta.to.global.u64 	%rd5, %rd2;
	cvta.to.global.u64 	%rd6, %rd3;
	mul.wide.s32 	%rd7, %r1, 4;
	add.s64 	%rd8, %rd4, %rd7;
	ld.global.f32 	%f2, [%rd8];
	add.s64 	%rd9, %rd5, %rd7;
	ld.global.f32 	%f3, [%rd9];
	fma.rn.f32 	%f4, %f1, %f2, %f3;
	add.s64 	%rd10, %rd6, %rd7;
	st.global.f32 	[%rd10], %f4;
$L__BB1_2:
	ret;

}


// ===== COMPILED SASS (sm_100) =====

	.target	sm_100

	.elftype	@"ET_EXEC"


//--------------------- .note.nv.tkinfo           --------------------------
	.section	.note.nv.tkinfo,"",@"SHT_NOTE"
	.sectionflags	@"SHF_NOTE_NV_TKINFO"
	.tkinfo
        /*0018*/ 	.word	0x00000002
        /*0030*/ 	.string	""
        /*0030*/ 	.string	"ptxas"
        /*0030*/ 	.string	"Cuda compilation tools, release 13.0, V13.0.88"
        /*0030*/ 	.string	"Build cuda_13.0.r13.0/compiler.36424714_0"
        /*0030*/ 	.string	"-arch sm_100 -m 64 "



//--------------------- .note.nv.cuinfo           --------------------------
	.section	.note.nv.cuinfo,"",@"SHT_NOTE"
	.sectionflags	@"SHF_NOTE_NV_CUINFO"
        /*0018*/ 	.short	0x0002
        /*001a*/ 	.short	0x0064
        /*001c*/ 	.short	0x0082
	.zero		2


//--------------------- .nv.info                  --------------------------
	.section	.nv.info,"",@"SHT_CUDA_INFO"
	.align	4


	//----- nvinfo : EIATTR_REGCOUNT
	.align		4
        /*0000*/ 	.byte	0x04, 0x2f
        /*0002*/ 	.short	(.L_1 - .L_0)
	.align		4
.L_0:
        /*0004*/ 	.word	index@(_Z17faxpy_1blk_kernelifPfS_S_)
        /*0008*/ 	.word	0x00000014


	//----- nvinfo : EIATTR_FRAME_SIZE
	.align		4
.L_1:
        /*000c*/ 	.byte	0x04, 0x11
        /*000e*/ 	.short	(.L_3 - .L_2)
	.align		4
.L_2:
        /*0010*/ 	.word	index@(_Z17faxpy_1blk_kernelifPfS_S_)
        /*0014*/ 	.word	0x00000000


	//----- nvinfo : EIATTR_REGCOUNT
	.align		4
.L_3:
        /*0018*/ 	.byte	0x04, 0x2f
        /*001a*/ 	.short	(.L_5 - .L_4)
	.align		4
.L_4:
        /*001c*/ 	.word	index@(_Z17faxpy_mblk_kernelifPfS_S_)
        /*0020*/ 	.word	0x0000000c


	//----- nvinfo : EIATTR_FRAME_SIZE
	.align		4
.L_5:
        /*0024*/ 	.byte	0x04, 0x11
        /*0026*/ 	.short	(.L_7 - .L_6)
	.align		4
.L_6:
        /*0028*/ 	.word	index@(_Z17faxpy_mblk_kernelifPfS_S_)
        /*002c*/ 	.word	0x00000000


	//----- nvinfo : EIATTR_MIN_STACK_SIZE
	.align		4
.L_7:
        /*0030*/ 	.byte	0x04, 0x12
        /*0032*/ 	.short	(.L_9 - .L_8)
	.align		4
.L_8:
        /*0034*/ 	.word	index@(_Z17faxpy_mblk_kernelifPfS_S_)
        /*0038*/ 	.word	0x00000000


	//----- nvinfo : EIATTR_MIN_STACK_SIZE
	.align		4
.L_9:
        /*003c*/ 	.byte	0x04, 0x12
        /*003e*/ 	.short	(.L_11 - .L_10)
	.align		4
.L_10:
        /*0040*/ 	.word	index@(_Z17faxpy_1blk_kernelifPfS_S_)
        /*0044*/ 	.word	0x00000000
.L_11:


//--------------------- .nv.compat                --------------------------
	.section	.nv.compat,"",@"SHT_CUDA_COMPAT_INFO"
	.align	4
        /*0000*/ 	.byte	0x02, 0x09, 0x00, 0x00, 0x02, 0x02, 0x01, 0x00, 0x02, 0x05, 0x05, 0x00, 0x03, 0x07, 0x01, 0x01
        /*0010*/ 	.byte	0x02, 0x03, 0x00, 0x00, 0x02, 0x06, 0x01, 0x00, 0x04, 0x0b, 0x08, 0x00, 0x09, 0x00, 0x00, 0x00
        /*0020*/ 	.byte	0x00, 0x00, 0x00, 0x00


//--------------------- .nv.info._Z17faxpy_mblk_kernelifPfS_S_ --------------------------
	.section	.nv.info._Z17faxpy_mblk_kernelifPfS_S_,"",@"SHT_CUDA_INFO"
	.sectionflags	@""
	.align	4


	//----- nvinfo : EIATTR_CUDA_API_VERSION
	.align		4
        /*0000*/ 	.byte	0x04, 0x37
        /*0002*/ 	.short	(.L_13 - .L_12)
.L_12:
        /*0004*/ 	.word	0x00000082


	//----- nvinfo : EIATTR_KPARAM_INFO
	.align		4
.L_13:
        /*0008*/ 	.byte	0x04, 0x17
        /*000a*/ 	.short	(.L_15 - .L_14)
.L_14:
        /*000c*/ 	.word	0x00000000
        /*0010*/ 	.short	0x0004
        /*0012*/ 	.short	0x0018
        /*0014*/ 	.byte	0x00, 0xf5, 0x21, 0x00


	//----- nvinfo : EIATTR_KPARAM_INFO
	.align		4
.L_15:
        /*0018*/ 	.byte	0x04, 0x17
        /*001a*/ 	.short	(.L_17 - .L_16)
.L_16:
        /*001c*/ 	.word	0x00000000
        /*0020*/ 	.short	0x0003
        /*0022*/ 	.short	0x0010
        /*0024*/ 	.byte	0x00, 0xf5, 0x21, 0x00


	//----- nvinfo : EIATTR_KPARAM_INFO
	.align		4
.L_17:
        /*0028*/ 	.byte	0x04, 0x17
        /*002a*/ 	.short	(.L_19 - .L_18)
.L_18:
        /*002c*/ 	.word	0x00000000
        /*0030*/ 	.short	0x0002
        /*0032*/ 	.short	0x0008
        /*0034*/ 	.byte	0x00, 0xf5, 0x21, 0x00


	//----- nvinfo : EIATTR_KPARAM_INFO
	.align		4
.L_19:
        /*0038*/ 	.byte	0x04, 0x17
        /*003a*/ 	.short	(.L_21 - .L_20)
.L_20:
        /*003c*/ 	.word	0x00000000
        /*0040*/ 	.short	0x0001
        /*0042*/ 	.short	0x0004
        /*0044*/ 	.byte	0x00, 0xf0, 0x11, 0x00


	//----- nvinfo : EIATTR_KPARAM_INFO
	.align		4
.L_21:
        /*0048*/ 	.byte	0x04, 0x17
        /*004a*/ 	.short	(.L_23 - .L_22)
.L_22:
        /*004c*/ 	.word	0x00000000
        /*0050*/ 	.short	0x0000
        /*0052*/ 	.short	0x0000
        /*0054*/ 	.byte	0x00, 0xf0, 0x11, 0x00


	//----- nvinfo : EIATTR_SPARSE_MMA_MASK
	.align		4
.L_23:
        /*0058*/ 	.byte	0x03, 0x50
        /*005a*/ 	.short	0x0000


	//----- nvinfo : EIATTR_MAXREG_COUNT
	.align		4
        /*005c*/ 	.byte	0x03, 0x1b
        /*005e*/ 	.short	0x00ff


	//----- nvinfo : EIATTR_MERCURY_ISA_VERSION
	.align		4
        /*0060*/ 	.byte	0x03, 0x5f
        /*0062*/ 	.short	0x0101


	//----- nvinfo : EIATTR_VRC_CTA_INIT_COUNT
	.align		4
        /*0064*/ 	.byte	0x02, 0x4a
	.zero		1
	.zero		1


	//----- nvinfo : EIATTR_EXIT_INSTR_OFFSETS
	.align		4
        /*0068*/ 	.byte	0x04, 0x1c
        /*006a*/ 	.short	(.L_25 - .L_24)


	//   ....[0]....
.L_24:
        /*006c*/ 	.word	0x00000070


	//   ....[1]....
        /*0070*/ 	.word	0x00000140


	//----- nvinfo : EIATTR_CBANK_PARAM_SIZE
	.align		4
.L_25:
        /*0074*/ 	.byte	0x03, 0x19
        /*0076*/ 	.short	0x0020


	//----- nvinfo : EIATTR_PARAM_CBANK
	.align		4
        /*0078*/ 	.byte	0x04, 0x0a
        /*007a*/ 	.short	(.L_27 - .L_26)
	.align		4
.L_26:
        /*007c*/ 	.word	index@(.nv.constant0._Z17faxpy_mblk_kernelifPfS_S_)
        /*0080*/ 	.short	0x0380
        /*0082*/ 	.short	0x0020


	//----- nvinfo : EIATTR_SW_WAR
	.align		4
.L_27:
        /*0084*/ 	.byte	0x04, 0x36
        /*0086*/ 	.short	(.L_29 - .L_28)
.L_28:
        /*0088*/ 	.word	0x00000008
.L_29:


//--------------------- .nv.info._Z17faxpy_1blk_kernelifPfS_S_ --------------------------
	.section	.nv.info._Z17faxpy_1blk_kernelifPfS_S_,"",@"SHT_CUDA_INFO"
	.sectionflags	@""
	.align	4


	//----- nvinfo : EIATTR_CUDA_API_VERSION
	.align		4
        /*0000*/ 	.byte	0x04, 0x37
        /*0002*/ 	.short	(.L_31 - .L_30)
.L_30:
        /*0004*/ 	.word	0x00000082


	//----- nvinfo : EIATTR_KPARAM_INFO
	.align		4
.L_31:
        /*0008*/ 	.byte	0x04, 0x17
        /*000a*/ 	.short	(.L_33 - .L_32)
.L_32:
        /*000c*/ 	.word	0x00000000
        /*0010*/ 	.short	0x0004
        /*0012*/ 	.short	0x0018
        /*0014*/ 	.byte	0x00, 0xf5, 0x21, 0x00


	//----- nvinfo : EIATTR_KPARAM_INFO
	.align		4
.L_33:
        /*0018*/ 	.byte	0x04, 0x17
        /*001a*/ 	.short	(.L_35 - .L_34)
.L_34:
        /*001c*/ 	.word	0x00000000
        /*0020*/ 	.short	0x0003
        /*0022*/ 	.short	0x0010
        /*0024*/ 	.byte	0x00, 0xf5, 0x21, 0x00


	//----- nvinfo : EIATTR_KPARAM_INFO
	.align		4
.L_35:
        /*0028*/ 	.byte	0x04, 0x17
        /*002a*/ 	.short	(.L_37 - .L_36)
.L_36:
        /*002c*/ 	.word	0x00000000
        /*0030*/ 	.short	0x0002
        /*0032*/ 	.short	0x0008
        /*0034*/ 	.byte	0x00, 0xf5, 0x21, 0x00


	//----- nvinfo : EIATTR_KPARAM_INFO
	.align		4
.L_37:
        /*0038*/ 	.byte	0x04, 0x17
        /*003a*/ 	.short	(.L_39 - .L_38)
.L_38:
        /*003c*/ 	.word	0x00000000
        /*0040*/ 	.short	0x0001
        /*0042*/ 	.short	0x0004
        /*0044*/ 	.byte	0x00, 0xf0, 0x11, 0x00


	//----- nvinfo : EIATTR_KPARAM_INFO
	.align		4
.L_39:
        /*0048*/ 	.byte	0x04, 0x17
        /*004a*/ 	.short	(.L_41 - .L_40)
.L_40:
        /*004c*/ 	.word	0x00000000
        /*0050*/ 	.short	0x0000
        /*0052*/ 	.short	0x0000
        /*0054*/ 	.byte	0x00, 0xf0, 0x11, 0x00


	//----- nvinfo : EIATTR_SPARSE_MMA_MASK
	.align		4
.L_41:
        /*0058*/ 	.byte	0x03, 0x50
        /*005a*/ 	.short	0x0000


	//----- nvinfo : EIATTR_MAXREG_COUNT
	.align		4
        /*005c*/ 	.byte	0x03, 0x1b
        /*005e*/ 	.short	0x00ff


	//----- nvinfo : EIATTR_MERCURY_ISA_VERSION
	.align		4
        /*0060*/ 	.byte	0x03, 0x5f
        /*0062*/ 	.short	0x0101


	//----- nvinfo : EIATTR_VRC_CTA_INIT_COUNT
	.align		4
        /*0064*/ 	.byte	0x02, 0x4a
	.zero		1
	.zero		1


	//----- nvinfo : EIATTR_EXIT_INSTR_OFFSETS
	.align		4
        /*0068*/ 	.byte	0x04, 0x1c
        /*006a*/ 	.short	(.L_43 - .L_42)


	//   ....[0]....
.L_42:
        /*006c*/ 	.word	0x00000030


	//   ....[1]....
        /*0070*/ 	.word	0x00000690


	//   ....[2]....
        /*0074*/ 	.word	0x00000960


	//   ....[3]....
        /*0078*/ 	.word	0x00000b30


	//   ....[4]....
        /*007c*/ 	.word	0x00000d20


	//----- nvinfo : EIATTR_CBANK_PARAM_SIZE
	.align		4
.L_43:
        /*0080*/ 	.byte	0x03, 0x19
        /*0082*/ 	.short	0x0020


	//----- nvinfo : EIATTR_PARAM_CBANK
	.align		4
        /*0084*/ 	.byte	0x04, 0x0a
        /*0086*/ 	.short	(.L_45 - .L_44)
	.align		4
.L_44:
        /*0088*/ 	.word	index@(.nv.constant0._Z17faxpy_1blk_kernelifPfS_S_)
        /*008c*/ 	.short	0x0380
        /*008e*/ 	.short	0x0020


	//----- nvinfo : EIATTR_SW_WAR
	.align		4
.L_45:
        /*0090*/ 	.byte	0x04, 0x36
        /*0092*/ 	.short	(.L_47 - .L_46)
.L_46:
        /*0094*/ 	.word	0x00000008
.L_47:


//--------------------- .nv.callgraph             --------------------------
	.section	.nv.callgraph,"",@"SHT_CUDA_CALLGRAPH"
	.align	4
	.sectionentsize	8
	.align		4
        /*0000*/ 	.word	0x00000000
	.align		4
        /*0004*/ 	.word	0xffffffff
	.align		4
        /*0008*/ 	.word	0x00000000
	.align		4
        /*000c*/ 	.word	0xfffffffe
	.align		4
        /*0010*/ 	.word	0x00000000
	.align		4
        /*0014*/ 	.word	0xfffffffd
	.align		4
        /*0018*/ 	.word	0x00000000
	.align		4
        /*001c*/ 	.word	0xfffffffc


//--------------------- .text._Z17faxpy_mblk_kernelifPfS_S_ --------------------------
	.section	.text._Z17faxpy_mblk_kernelifPfS_S_,"ax",@progbits
	.align	128
        .global         _Z17faxpy_mblk_kernelifPfS_S_
        .type           _Z17faxpy_mblk_kernelifPfS_S_,@function
        .size           _Z17faxpy_mblk_kernelifPfS_S_,(.L_x_7 - _Z17faxpy_mblk_kernelifPfS_S_)
        .other          _Z17faxpy_mblk_kernelifPfS_S_,@"STO_CUDA_ENTRY STV_DEFAULT"
_Z17faxpy_mblk_kernelifPfS_S_:
.text._Z17faxpy_mblk_kernelifPfS_S_:
[----:B------:R-:W-:Y:S01]  /*0000*/  LDC R1, c[0x0][0x37c] ;  /* 0x0000df00ff017b82 */ /* 0x000fe20000000800 */
[----:B------:R-:W0:Y:S07]  /*0010*/  S2R R0, SR_TID.X ;  /* 0x0000000000007919 */ /* 0x000e2e0000002100 */
[----:B------:R-:W0:Y:S01]  /*0020*/  S2UR UR4, SR_CTAID.X ;  /* 0x00000000000479c3 */ /* 0x000e220000002500 */
[----:B------:R-:W1:Y:S07]  /*0030*/  LDCU UR5, c[0x0][0x380] ;  /* 0x00007000ff0577ac */ /* 0x000e6e0008000800 */
[----:B------:R-:W0:Y:S02]  /*0040*/  LDC R9, c[0x0][0x360] ;  /* 0x0000d800ff097b82 */ /* 0x000e240000000800 */
[----:B0-----:R-:W-:-:S05]  /*0050*/  IMAD R9, R9, UR4, R0 ;  /* 0x0000000409097c24 */ /* 0x001fca000f8e0200 */
[----:B-1----:R-:W-:-:S13]  /*0060*/  ISETP.GE.AND P0, PT, R9, UR5, PT ;  /* 0x0000000509007c0c */ /* 0x002fda000bf06270 */
[----:B------:R-:W-:Y:S05]  /*0070*/  @P0 EXIT ;  /* 0x000000000000094d */ /* 0x000fea0003800000 */
[----:B------:R-:W0:Y:S01]  /*0080*/  LDC.64 R2, c[0x0][0x388] ;  /* 0x0000e200ff027b82 */ /* 0x000e220000000a00 */
[----:B------:R-:W1:Y:S01]  /*0090*/  LDCU.64 UR4, c[0x0][0x358] ;  /* 0x00006b00ff0477ac */ /* 0x000e620008000a00 */
[----:B------:R-:W2:Y:S06]  /*00a0*/  LDCU UR6, c[0x0][0x384] ;  /* 0x00007080ff0677ac */ /* 0x000eac0008000800 */
[----:B------:R-:W3:Y:S08]  /*00b0*/  LDC.64 R4, c[0x0][0x390] ;  /* 0x0000e400ff047b82 */ /* 0x000ef00000000a00 */
[----:B------:R-:W4:Y:S01]  /*00c0*/  LDC.64 R6, c[0x0][0x398] ;  /* 0x0000e600ff067b82 */ /* 0x000f220000000a00 */
[----:B0-----:R-:W-:-:S06]  /*00d0*/  IMAD.WIDE R2, R9, 0x4, R2 ;  /* 0x0000000409027825 */ /* 0x001fcc00078e0202 */
[----:B-1----:R-:W2:Y:S01]  /*00e0*/  LDG.E R2, desc[UR4][R2.64] ;  /* 0x0000000402027981 */ /* 0x002ea2000c1e1900 */
[----:B---3--:R-:W-:-:S06]  /*00f0*/  IMAD.WIDE R4, R9, 0x4, R4 ;  /* 0x0000000409047825 */ /* 0x008fcc00078e0204 */
[----:B------:R-:W2:Y:S01]  /*0100*/  LDG.E R5, desc[UR4][R4.64] ;  /* 0x0000000404057981 */ /* 0x000ea2000c1e1900 */
[----:B----4-:R-:W-:-:S04]  /*0110*/  IMAD.WIDE R6, R9, 0x4, R6 ;  /* 0x0000000409067825 */ /* 0x010fc800078e0206 */
[----:B--2---:R-:W-:-:S05]  /*0120*/  FFMA R9, R2, UR6, R5 ;  /* 0x0000000602097c23 */ /* 0x004fca0008000005 */
[----:B------:R-:W-:Y:S01]  /*0130*/  STG.E desc[UR4][R6.64], R9 ;  /* 0x0000000906007986 */ /* 0x000fe2000c101904 */
[----:B------:R-:W-:Y:S05]  /*0140*/  EXIT ;  /* 0x000000000000794d */ /* 0x000fea0003800000 */
.L_x_0:
[----:B------:R-:W-:-:S00]  /*0150*/  BRA `(.L_x_0) ;  /* 0xfffffffc00fc7947 */ /* 0x000fc0000383ffff */
[----:B------:R-:W-:-:S00]  /*0160*/  NOP ;  /* 0x0000000000007918 */ /* 0x000fc00000000000 */
        /* <DEDUP_REMOVED lines=9> */
.L_x_7:


//--------------------- .text._Z17faxpy_1blk_kernelifPfS_S_ --------------------------
	.section	.text._Z17faxpy_1blk_kernelifPfS_S_,"ax",@progbits
	.align	128
        .global         _Z17faxpy_1blk_kernelifPfS_S_
        .type           _Z17faxpy_1blk_kernelifPfS_S_,@function
        .size           _Z17faxpy_1blk_kernelifPfS_S_,(.L_x_8 - _Z17faxpy_1blk_kernelifPfS_S_)
        .other          _Z17faxpy_1blk_kernelifPfS_S_,@"STO_CUDA_ENTRY STV_DEFAULT"
_Z17faxpy_1blk_kernelifPfS_S_:
.text._Z17faxpy_1blk_kernelifPfS_S_:
[----:B------:R-:W-:Y:S08]  /*0000*/  LDC R1, c[0x0][0x37c] ;  /* 0x0000df00ff017b82 */ /* 0x000ff00000000800 */
[----:B------:R-:W0:Y:S02]  /*0010*/  LDC R2, c[0x0][0x380] ;  /* 0x0000e000ff027b82 */ /* 0x000e240000000800 */
[----:B0-----:R-:W-:-:S13]  /*0020*/  ISETP.GE.AND P0, PT, R2, 0x1, PT ;  /* 0x000000010200780c */ /* 0x001fda0003f06270 */
[----:B------:R-:W-:Y:S05]  /*0030*/  @!P0 EXIT ;  /* 0x000000000000894d */ /* 0x000fea0003800000 */
[C---:B------:R-:W-:Y:S01]  /*0040*/  ISETP.GE.U32.AND P1, PT, R2.reuse, 0x10, PT ;  /* 0x000000100200780c */ /* 0x040fe20003f26070 */
[----:B------:R-:W0:Y:S01]  /*0050*/  LDCU.64 UR10, c[0x0][0x358] ;  /* 0x00006b00ff0a77ac */ /* 0x000e220008000a00 */
[----:B------:R-:W-:Y:S01]  /*0060*/  LOP3.LUT R12, R2, 0xf, RZ, 0xc0, !PT ;  /* 0x0000000f020c7812 */ /* 0x000fe200078ec0ff */
[----:B------:R-:W-:-:S03]  /*0070*/  HFMA2 R0, -RZ, RZ, 0, 0 ;  /* 0x00000000ff007431 */ /* 0x000fc600000001ff */
[----:B------:R-:W-:-:S07]  /*0080*/  ISETP.NE.AND P0, PT, R12, RZ, PT ;  /* 0x000000ff0c00720c */ /* 0x000fce0003f05270 */
[----:B------:R-:W-:Y:S06]  /*0090*/  @!P1 BRA `(.L_x_1) ;  /* 0x00000004007c9947 */ /* 0x000fec0003800000 */
[----:B------:R-:W1:Y:S01]  /*00a0*/  LDCU.64 UR8, c[0x0][0x388] ;  /* 0x00007100ff0877ac */ /* 0x000e620008000a00 */
[----:B------:R-:W-:Y:S01]  /*00b0*/  LOP3.LUT R0, R2, 0x7ffffff0, RZ, 0xc0, !PT ;  /* 0x7ffffff002007812 */ /* 0x000fe200078ec0ff */
[----:B------:R-:W2:Y:S03]  /*00c0*/  LDCU.128 UR12, c[0x0][0x390] ;  /* 0x00007200ff0c77ac */ /* 0x000ea60008000c00 */
[----:B------:R-:W-:Y:S01]  /*00d0*/  IADD3 R3, PT, PT, -R0, RZ, RZ ;  /* 0x000000ff00037210 */ /* 0x000fe20007ffe1ff */
[----:B------:R-:W3:Y:S01]  /*00e0*/  LDCU UR16, c[0x0][0x384] ;  /* 0x00007080ff1077ac */ /* 0x000ee20008000800 */
[----:B-1----:R-:W-:-:S04]  /*00f0*/  UIADD3 UR8, UP1, UPT, UR8, 0x20, URZ ;  /* 0x0000002008087890 */ /* 0x002fc8000ff3e0ff */
[----:B------:R-:W-:Y:S02]  /*0100*/  UIADD3.X UR9, UPT, UPT, URZ, UR9, URZ, UP1, !UPT ;  /* 0x00000009ff097290 */ /* 0x000fe40008ffe4ff */
[----:B--2---:R-:W-:Y:S01]  /*0110*/  UIADD3 UR6, UP0, UPT, UR12, 0x20, URZ ;  /* 0x000000200c067890 */ /* 0x004fe2000ff1e0ff */
[----:B------:R-:W-:Y:S01]  /*0120*/  MOV R16, UR8 ;  /* 0x0000000800107c02 */ /* 0x000fe20008000f00 */
[----:B------:R-:W-:Y:S02]  /*0130*/  UIADD3 UR4, UP1, UPT, UR14, 0x20, URZ ;  /* 0x000000200e047890 */ /* 0x000fe4000ff3e0ff */
[----:B------:R-:W-:Y:S01]  /*0140*/  UIADD3.X UR7, UPT, UPT, URZ, UR13, URZ, UP0, !UPT ;  /* 0x0000000dff077290 */ /* 0x000fe200087fe4ff */
[----:B------:R-:W-:Y:S01]  /*0150*/  MOV R5, UR9 ;  /* 0x0000000900057c02 */ /* 0x000fe20008000f00 */
[----:B------:R-:W-:Y:S01]  /*0160*/  UIADD3.X UR5, UPT, UPT, URZ, UR15, URZ, UP1, !UPT ;  /* 0x0000000fff057290 */ /* 0x000fe20008ffe4ff */
[----:B------:R-:W-:Y:S01]  /*0170*/  IMAD.U32 R11, RZ, RZ, UR6 ;  /* 0x00000006ff0b7e24 */ /* 0x000fe2000f8e00ff */
[----:B------:R-:W-:-:S02]  /*0180*/  MOV R10, UR4 ;  /* 0x00000004000a7c02 */ /* 0x000fc40008000f00 */
[----:B------:R-:W-:Y:S02]  /*0190*/  MOV R14, UR7 ;  /* 0x00000007000e7c02 */ /* 0x000fe40008000f00 */
[----:B---3--:R-:W-:-:S07]  /*01a0*/  IMAD.U32 R13, RZ, RZ, UR5 ;  /* 0x00000005ff0d7e24 */ /* 0x008fce000f8e00ff */
.L_x_2:
[----:B------:R-:W-:Y:S02]  /*01b0*/  MOV R4, R16 ;  /* 0x0000001000047202 */ /* 0x000fe40000000f00 */
[----:B------:R-:W-:Y:S02]  /*01c0*/  MOV R6, R11 ;  /* 0x0000000b00067202 */ /* 0x000fe40000000f00 */
[----:B------:R-:W-:Y:S01]  /*01d0*/  MOV R7, R14 ;  /* 0x0000000e00077202 */ /* 0x000fe20000000f00 */
[----:B0-2---:R-:W2:Y:S04]  /*01e0*/  LDG.E R8, desc[UR10][R4.64+-0x20] ;  /* 0xffffe00a04087981 */ /* 0x005ea8000c1e1900 */
[----:B------:R-:W2:Y:S02]  /*01f0*/  LDG.E R9, desc[UR10][R6.64+-0x20] ;  /* 0xffffe00a06097981 */ /* 0x000ea4000c1e1900 */
[----:B--2---:R-:W-:Y:S01]  /*0200*/  FFMA R11, R8, UR16, R9 ;  /* 0x00000010080b7c23 */ /* 0x004fe20008000009 */
[----:B------:R-:W-:Y:S01]  /*0210*/  IMAD.MOV.U32 R8, RZ, RZ, R10 ;  /* 0x000000ffff087224 */ /* 0x000fe200078e000a */
[----:B------:R-:W-:-:S05]  /*0220*/  MOV R9, R13 ;  /* 0x0000000d00097202 */ /* 0x000fca0000000f00 */
[----:B------:R0:W-:Y:S04]  /*0230*/  STG.E desc[UR10][R8.64+-0x20], R11 ;  /* 0xffffe00b08007986 */ /* 0x0001e8000c10190a */
[----:B------:R-:W2:Y:S04]  /*0240*/  LDG.E R10, desc[UR10][R4.64+-0x1c] ;  /* 0xffffe40a040a7981 */ /* 0x000ea8000c1e1900 */
[----:B------:R-:W2:Y:S02]  /*0250*/  LDG.E R13, desc[UR10][R6.64+-0x1c] ;  /* 0xffffe40a060d7981 */ /* 0x000ea4000c1e1900 */
[----:B--2---:R-:W-:-:S05]  /*0260*/  FFMA R13, R10, UR16, R13 ;  /* 0x000000100a0d7c23 */ /* 0x004fca000800000d */
[----:B------:R1:W-:Y:S04]  /*0270*/  STG.E desc[UR10][R8.64+-0x1c], R13 ;  /* 0xffffe40d08007986 */ /* 0x0003e8000c10190a */
[----:B------:R-:W2:Y:S04]  /*0280*/  LDG.E R10, desc[UR10][R4.64+-0x18] ;  /* 0xffffe80a040a7981 */ /* 0x000ea8000c1e1900 */
[----:B------:R-:W2:Y:S02]  /*0290*/  LDG.E R15, desc[UR10][R6.64+-0x18] ;  /* 0xffffe80a060f7981 */ /* 0x000ea4000c1e1900 */
[----:B--2---:R-:W-:-:S05]  /*02a0*/  FFMA R15, R10, UR16, R15 ;  /* 0x000000100a0f7c23 */ /* 0x004fca000800000f */
[----:B------:R2:W-:Y:S04]  /*02b0*/  STG.E desc[UR10][R8.64+-0x18], R15 ;  /* 0xffffe80f08007986 */ /* 0x0005e8000c10190a */
[----:B------:R-:W3:Y:S04]  /*02c0*/  LDG.E R10, desc[UR10][R4.64+-0x14] ;  /* 0xffffec0a040a7981 */ /* 0x000ee8000c1e1900 */
[----:B------:R-:W3:Y:S02]  /*02d0*/  LDG.E R17, desc[UR10][R6.64+-0x14] ;  /* 0xffffec0a06117981 */ /* 0x000ee4000c1e1900 */
[----:B---3--:R-:W-:-:S05]  /*02e0*/  FFMA R17, R10, UR16, R17 ;  /* 0x000000100a117c23 */ /* 0x008fca0008000011 */
[----:B------:R3:W-:Y:S04]  /*02f0*/  STG.E desc[UR10][R8.64+-0x14], R17 ;  /* 0xffffec1108007986 */ /* 0x0007e8000c10190a */
[----:B------:R-:W4:Y:S04]  /*0300*/  LDG.E R10, desc[UR10][R4.64+-0x10] ;  /* 0xfffff00a040a7981 */ /* 0x000f28000c1e1900 */
[----:B0-----:R-:W4:Y:S02]  /*0310*/  LDG.E R11, desc[UR10][R6.64+-0x10] ;  /* 0xfffff00a060b7981 */ /* 0x001f24000c1e1900 */
[----:B----4-:R-:W-:-:S05]  /*0320*/  FFMA R11, R10, UR16, R11 ;  /* 0x000000100a0b7c23 */ /* 0x010fca000800000b */
[----:B------:R0:W-:Y:S04]  /*0330*/  STG.E desc[UR10][R8.64+-0x10], R11 ;  /* 0xfffff00b08007986 */ /* 0x0001e8000c10190a */
[----:B------:R-:W4:Y:S04]  /*0340*/  LDG.E R10, desc[UR10][R4.64+-0xc] ;  /* 0xfffff40a040a7981 */ /* 0x000f28000c1e1900 */
[----:B-1----:R-:W4:Y:S02]  /*0350*/  LDG.E R13, desc[UR10][R6.64+-0xc] ;  /* 0xfffff40a060d7981 */ /* 0x002f24000c1e1900 */
[----:B----4-:R-:W-:-:S05]  /*0360*/  FFMA R13, R10, UR16, R13 ;  /* 0x000000100a0d7c23 */ /* 0x010fca000800000d */
[----:B------:R1:W-:Y:S04]  /*0370*/  STG.E desc[UR10][R8.64+-0xc], R13 ;  /* 0xfffff40d08007986 */ /* 0x0003e8000c10190a */
[----:B------:R-:W4:Y:S04]  /*0380*/  LDG.E R10, desc[UR10][R4.64+-0x8] ;  /* 0xfffff80a040a7981 */ /* 0x000f28000c1e1900 */
[----:B--2---:R-:W4:Y:S02]  /*0390*/  LDG.E R15, desc[UR10][R6.64+-0x8] ;  /* 0xfffff80a060f7981 */ /* 0x004f24000c1e1900 */
[----:B----4-:R-:W-:-:S05]  /*03a0*/  FFMA R15, R10, UR16, R15 ;  /* 0x000000100a0f7c23 */ /* 0x010fca000800000f */
[----:B------:R2:W-:Y:S04]  /*03b0*/  STG.E desc[UR10][R8.64+-0x8], R15 ;  /* 0xfffff80f08007986 */ /* 0x0005e8000c10190a */
[----:B------:R-:W4:Y:S04]  /*03c0*/  LDG.E R10, desc[UR10][R4.64+-0x4] ;  /* 0xfffffc0a040a7981 */ /* 0x000f28000c1e1900 */
[----:B---3--:R-:W4:Y:S02]  /*03d0*/  LDG.E R17, desc[UR10][R6.64+-0x4] ;  /* 0xfffffc0a06117981 */ /* 0x008f24000c1e1900 */
[----:B----4-:R-:W-:-:S05]  /*03e0*/  FFMA R17, R10, UR16, R17 ;  /* 0x000000100a117c23 */ /* 0x010fca0008000011 */
        /* <DEDUP_REMOVED lines=26> */
[----:B--2---:R-:W4:Y:S01]  /*0590*/  LDG.E R15, desc[UR10][R6.64+0x18] ;  /* 0x0000180a060f7981 */ /* 0x004f22000c1e1900 */
[----:B------:R-:W-:Y:S01]  /*05a0*/  IADD3 R3, PT, PT, R3, 0x10, RZ ;  /* 0x0000001003037810 */ /* 0x000fe20007ffe0ff */
[----:B----4-:R-:W-:-:S05]  /*05b0*/  FFMA R15, R10, UR16, R15 ;  /* 0x000000100a0f7c23 */ /* 0x010fca000800000f */
[----:B------:R2:W-:Y:S04]  /*05c0*/  STG.E desc[UR10][R8.64+0x18], R15 ;  /* 0x0000180f08007986 */ /* 0x0005e8000c10190a */
[----:B------:R4:W5:Y:S04]  /*05d0*/  LDG.E R10, desc[UR10][R4.64+0x1c] ;  /* 0x00001c0a040a7981 */ /* 0x000968000c1e1900 */
[----:B---3--:R-:W5:Y:S01]  /*05e0*/  LDG.E R17, desc[UR10][R6.64+0x1c] ;  /* 0x00001c0a06117981 */ /* 0x008f62000c1e1900 */
[----:B------:R-:W-:Y:S02]  /*05f0*/  ISETP.NE.AND P1, PT, R3, RZ, PT ;  /* 0x000000ff0300720c */ /* 0x000fe40003f25270 */
[----:B0-----:R-:W-:-:S02]  /*0600*/  IADD3 R11, P3, PT, R6, 0x40, RZ ;  /* 0x00000040060b7810 */ /* 0x001fc40007f7e0ff */
[----:B------:R-:W-:-:S03]  /*0610*/  IADD3 R16, P2, PT, R4, 0x40, RZ ;  /* 0x0000004004107810 */ /* 0x000fc60007f5e0ff */
[----:B------:R-:W-:Y:S01]  /*0620*/  IMAD.X R14, RZ, RZ, R7, P3 ;  /* 0x000000ffff0e7224 */ /* 0x000fe200018e0607 */
[----:B----4-:R-:W-:Y:S01]  /*0630*/  IADD3.X R5, PT, PT, RZ, R5, RZ, P2, !PT ;  /* 0x00000005ff057210 */ /* 0x010fe200017fe4ff */
[----:B-----5:R-:W-:Y:S01]  /*0640*/  FFMA R17, R10, UR16, R17 ;  /* 0x000000100a117c23 */ /* 0x020fe20008000011 */
[----:B------:R-:W-:-:S04]  /*0650*/  IADD3 R10, P4, PT, R8, 0x40, RZ ;  /* 0x00000040080a7810 */ /* 0x000fc80007f9e0ff */
[----:B------:R2:W-:Y:S01]  /*0660*/  STG.E desc[UR10][R8.64+0x1c], R17 ;  /* 0x00001c1108007986 */ /* 0x0005e2000c10190a */
[----:B-1----:R-:W-:Y:S01]  /*0670*/  IADD3.X R13, PT, PT, RZ, R9, RZ, P4, !PT ;  /* 0x00000009ff0d7210 */ /* 0x002fe200027fe4ff */
[----:B------:R-:W-:Y:S07]  /*0680*/  @P1 BRA `(.L_x_2) ;  /* 0xfffffff800c81947 */ /* 0x000fee000383ffff */
.L_x_1:
[----:B0-----:R-:W-:Y:S05]  /*0690*/  @!P0 EXIT ;  /* 0x000000000000894d */ /* 0x001fea0003800000 */
[----:B------:R-:W-:Y:S02]  /*06a0*/  ISETP.GE.U32.AND P0, PT, R12, 0x8, PT ;  /* 0x000000080c00780c */ /* 0x000fe40003f06070 */
[----:B------:R-:W-:-:S04]  /*06b0*/  LOP3.LUT R14, R2, 0x7, RZ, 0xc0, !PT ;  /* 0x00000007020e7812 */ /* 0x000fc800078ec0ff */
[----:B------:R-:W-:-:S07]  /*06c0*/  ISETP.NE.AND P1, PT, R14, RZ, PT ;  /* 0x000000ff0e00720c */ /* 0x000fce0003f25270 */
[----:B------:R-:W-:Y:S06]  /*06d0*/  @!P0 BRA `(.L_x_3) ;  /* 0x0000000000a08947 */ /* 0x000fec0003800000 */
[----:B------:R-:W0:Y:S01]  /*06e0*/  LDC.64 R4, c[0x0][0x388] ;  /* 0x0000e200ff047b82 */ /* 0x000e220000000a00 */
[----:B------:R-:W1:Y:S07]  /*06f0*/  LDCU UR4, c[0x0][0x384] ;  /* 0x00007080ff0477ac */ /* 0x000e6e0008000800 */
[----:B------:R-:W3:Y:S08]  /*0700*/  LDC.64 R6, c[0x0][0x390] ;  /* 0x0000e400ff067b82 */ /* 0x000ef00000000a00 */
[----:B--2---:R-:W2:Y:S01]  /*0710*/  LDC.64 R8, c[0x0][0x398] ;  /* 0x0000e600ff087b82 */ /* 0x004ea20000000a00 */
[----:B0-----:R-:W-:-:S05]  /*0720*/  IMAD.WIDE.U32 R4, R0, 0x4, R4 ;  /* 0x0000000400047825 */ /* 0x001fca00078e0004 */
[----:B------:R-:W1:Y:S01]  /*0730*/  LDG.E R3, desc[UR10][R4.64] ;  /* 0x0000000a04037981 */ /* 0x000e62000c1e1900 */
[----:B---3--:R-:W-:-:S05]  /*0740*/  IMAD.WIDE.U32 R6, R0, 0x4, R6 ;  /* 0x0000000400067825 */ /* 0x008fca00078e0006 */
[----:B------:R-:W1:Y:S01]  /*0750*/  LDG.E R10, desc[UR10][R6.64] ;  /* 0x0000000a060a7981 */ /* 0x000e62000c1e1900 */
[----:B--2---:R-:W-:-:S04]  /*0760*/  IMAD.WIDE.U32 R8, R0, 0x4, R8 ;  /* 0x0000000400087825 */ /* 0x004fc800078e0008 */
[----:B-1----:R-:W-:-:S05]  /*0770*/  FFMA R3, R3, UR4, R10 ;  /* 0x0000000403037c23 */ /* 0x002fca000800000a */
        /* <DEDUP_REMOVED lines=13> */
[----:B0-----:R-:W4:Y:S04]  /*0850*/  LDG.E R3, desc[UR10][R4.64+0x10] ;  /* 0x0000100a04037981 */ /* 0x001f28000c1e1900 */
[----:B------:R-:W4:Y:S02]  /*0860*/  LDG.E R10, desc[UR10][R6.64+0x10] ;  /* 0x0000100a060a7981 */ /* 0x000f24000c1e1900 */
        /* <DEDUP_REMOVED lines=10> */
[----:B------:R-:W2:Y:S04]  /*0910*/  LDG.E R10, desc[UR10][R4.64+0x1c] ;  /* 0x00001c0a040a7981 */ /* 0x000ea8000c1e1900 */
[----:B---3--:R-:W2:Y:S01]  /*0920*/  LDG.E R15, desc[UR10][R6.64+0x1c] ;  /* 0x00001c0a060f7981 */ /* 0x008ea2000c1e1900 */
[----:B------:R-:W-:Y:S01]  /*0930*/  IADD3 R0, PT, PT, R0, 0x8, RZ ;  /* 0x0000000800007810 */ /* 0x000fe20007ffe0ff */
[----:B--2---:R-:W-:-:S05]  /*0940*/  FFMA R15, R10, UR4, R15 ;  /* 0x000000040a0f7c23 */ /* 0x004fca000800000f */
[----:B------:R0:W-:Y:S02]  /*0950*/  STG.E desc[UR10][R8.64+0x1c], R15 ;  /* 0x00001c0f08007986 */ /* 0x0001e4000c10190a */
.L_x_3:
[----:B------:R-:W-:Y:S05]  /*0960*/  @!P1 EXIT ;  /* 0x000000000000994d */ /* 0x000fea0003800000 */
[----:B------:R-:W-:Y:S02]  /*0970*/  ISETP.GE.U32.AND P0, PT, R14, 0x4, PT ;  /* 0x000000040e00780c */ /* 0x000fe40003f06070 */
[----:B------:R-:W-:-:S04]  /*0980*/  LOP3.LUT R2, R2, 0x3, RZ, 0xc0, !PT ;  /* 0x0000000302027812 */ /* 0x000fc800078ec0ff */
[----:B------:R-:W-:-:S07]  /*0990*/  ISETP.NE.AND P1, PT, R2, RZ, PT ;  /* 0x000000ff0200720c */ /* 0x000fce0003f25270 */
[----:B------:R-:W-:Y:S06]  /*09a0*/  @!P0 BRA `(.L_x_4) ;  /* 0x0000000000608947 */ /* 0x000fec0003800000 */
[----:B------:R-:W1:Y:S01]  /*09b0*/  LDC.64 R4, c[0x0][0x388] ;  /* 0x0000e200ff047b82 */ /* 0x000e620000000a00 */
[----:B------:R-:W3:Y:S07]  /*09c0*/  LDCU UR4, c[0x0][0x384] ;  /* 0x00007080ff0477ac */ /* 0x000eee0008000800 */
[----:B------:R-:W4:Y:S08]  /*09d0*/  LDC.64 R6, c[0x0][0x390] ;  /* 0x0000e400ff067b82 */ /* 0x000f300000000a00 */
[----:B0-2---:R-:W0:Y:S01]  /*09e0*/  LDC.64 R8, c[0x0][0x398] ;  /* 0x0000e600ff087b82 */ /* 0x005e220000000a00 */
[----:B-1----:R-:W-:-:S05]  /*09f0*/  IMAD.WIDE.U32 R4, R0, 0x4, R4 ;  /* 0x0000000400047825 */ /* 0x002fca00078e0004 */
[----:B------:R-:W3:Y:S01]  /*0a00*/  LDG.E R3, desc[UR10][R4.64] ;  /* 0x0000000a04037981 */ /* 0x000ee2000c1e1900 */
[----:B----4-:R-:W-:-:S05]  /*0a10*/  IMAD.WIDE.U32 R6, R0, 0x4, R6 ;  /* 0x0000000400067825 */ /* 0x010fca00078e0006 */
[----:B------:R-:W3:Y:S01]  /*0a20*/  LDG.E R10, desc[UR10][R6.64] ;  /* 0x0000000a060a7981 */ /* 0x000ee2000c1e1900 */
[----:B0-----:R-:W-:-:S04]  /*0a30*/  IMAD.WIDE.U32 R8, R0, 0x4, R8 ;  /* 0x0000000400087825 */ /* 0x001fc800078e0008 */
[----:B---3--:R-:W-:-:S05]  /*0a40*/  FFMA R3, R3, UR4, R10 ;  /* 0x0000000403037c23 */ /* 0x008fca000800000a */
        /* <DEDUP_REMOVED lines=9> */
[----:B------:R-:W2:Y:S04]  /*0ae0*/  LDG.E R10, desc[UR10][R4.64+0xc] ;  /* 0x00000c0a040a7981 */ /* 0x000ea8000c1e1900 */
[----:B------:R-:W2:Y:S01]  /*0af0*/  LDG.E R15, desc[UR10][R6.64+0xc] ;  /* 0x00000c0a060f7981 */ /* 0x000ea2000c1e1900 */
[----:B------:R-:W-:Y:S01]  /*0b00*/  IADD3 R0, PT, PT, R0, 0x4, RZ ;  /* 0x0000000400007810 */ /* 0x000fe20007ffe0ff */
[----:B--2---:R-:W-:-:S05]  /*0b10*/  FFMA R15, R10, UR4, R15 ;  /* 0x000000040a0f7c23 */ /* 0x004fca000800000f */
[----:B------:R1:W-:Y:S02]  /*0b20*/  STG.E desc[UR10][R8.64+0xc], R15 ;  /* 0x00000c0f08007986 */ /* 0x0003e4000c10190a */
.L_x_4:
[----:B------:R-:W-:Y:S05]  /*0b30*/  @!P1 EXIT ;  /* 0x000000000000994d */ /* 0x000fea0003800000 */
[----:B------:R-:W3:Y:S01]  /*0b40*/  LDC.64 R4, c[0x0][0x398] ;  /* 0x0000e600ff047b82 */ /* 0x000ee20000000a00 */
[----:B------:R-:W4:Y:S07]  /*0b50*/  LDCU UR4, c[0x0][0x384] ;  /* 0x00007080ff0477ac */ /* 0x000f2e0008000800 */
[----:B------:R-:W5:Y:S08]  /*0b60*/  LDC.64 R6, c[0x0][0x390] ;  /* 0x0000e400ff067b82 */ /* 0x000f700000000a00 */
[----:B012---:R-:W0:Y:S01]  /*0b70*/  LDC.64 R8, c[0x0][0x388] ;  /* 0x0000e200ff087b82 */ /* 0x007e220000000a00 */
[----:B---3--:R-:W-:-:S04]  /*0b80*/  IMAD.WIDE.U32 R4, R0, 0x4, R4 ;  /* 0x0000000400047825 */ /* 0x008fc800078e0004 */
[----:B------:R-:W-:Y:S01]  /*0b90*/  IMAD.MOV.U32 R10, RZ, RZ, R4 ;  /* 0x000000ffff0a7224 */ /* 0x000fe200078e0004 */
[----:B------:R-:W-:Y:S01]  /*0ba0*/  MOV R13, R5 ;  /* 0x00000005000d7202 */ /* 0x000fe20000000f00 */
[----:B-----5:R-:W-:-:S05]  /*0bb0*/  IMAD.WIDE.U32 R6, R0, 0x4, R6 ;  /* 0x0000000400067825 */ /* 0x020fca00078e0006 */
[----:B------:R-:W-:Y:S01]  /*0bc0*/  MOV R11, R7 ;  /* 0x00000007000b7202 */ /* 0x000fe20000000f00 */
[----:B0-----:R-:W-:Y:S01]  /*0bd0*/  IMAD.WIDE.U32 R8, R0, 0x4, R8 ;  /* 0x0000000400087825 */ /* 0x001fe200078e0008 */
[----:B----4-:R-:W-:-:S07]  /*0be0*/  IADD3 R0, PT, PT, -R2, RZ, RZ ;  /* 0x000000ff02007210 */ /* 0x010fce0007ffe1ff */
.L_x_5:
[----:B0-----:R-:W-:Y:S01]  /*0bf0*/  IMAD.MOV.U32 R2, RZ, RZ, R8 ;  /* 0x000000ffff027224 */ /* 0x001fe200078e0008 */
[----:B------:R-:W-:Y:S02]  /*0c00*/  MOV R5, R11 ;  /* 0x0000000b00057202 */ /* 0x000fe40000000f00 */
[----:B------:R-:W-:Y:S02]  /*0c10*/  MOV R3, R9 ;  /* 0x0000000900037202 */ /* 0x000fe40000000f00 */
[----:B------:R-:W-:-:S03]  /*0c20*/  MOV R4, R6 ;  /* 0x0000000600047202 */ /* 0x000fc60000000f00 */
[----:B------:R0:W2:Y:S04]  /*0c30*/  LDG.E R2, desc[UR10][R2.64] ;  /* 0x0000000a02027981 */ /* 0x0000a8000c1e1900 */
[----:B------:R-:W2:Y:S01]  /*0c40*/  LDG.E R5, desc[UR10][R4.64] ;  /* 0x0000000a04057981 */ /* 0x000ea2000c1e1900 */
[----:B------:R-:W-:Y:S02]  /*0c50*/  IADD3 R0, PT, PT, R0, 0x1, RZ ;  /* 0x0000000100007810 */ /* 0x000fe40007ffe0ff */
[----:B------:R-:W-:Y:S02]  /*0c60*/  IADD3 R6, P2, PT, R6, 0x4, RZ ;  /* 0x0000000406067810 */ /* 0x000fe40007f5e0ff */
[----:B------:R-:W-:Y:S01]  /*0c70*/  ISETP.NE.AND P0, PT, R0, RZ, PT ;  /* 0x000000ff0000720c */ /* 0x000fe20003f05270 */
[----:B0-----:R-:W-:Y:S01]  /*0c80*/  IMAD.MOV.U32 R3, RZ, RZ, R13 ;  /* 0x000000ffff037224 */ /* 0x001fe200078e000d */
[----:B------:R-:W-:-:S02]  /*0c90*/  IADD3 R8, P3, PT, R8, 0x4, RZ ;  /* 0x0000000408087810 */ /* 0x000fc40007f7e0ff */
[----:B------:R-:W-:Y:S02]  /*0ca0*/  IADD3.X R11, PT, PT, RZ, R11, RZ, P2, !PT ;  /* 0x0000000bff0b7210 */ /* 0x000fe400017fe4ff */
[----:B------:R-:W-:Y:S01]  /*0cb0*/  IADD3.X R9, PT, PT, RZ, R9, RZ, P3, !PT ;  /* 0x00000009ff097210 */ /* 0x000fe20001ffe4ff */
[----:B--2---:R-:W-:Y:S01]  /*0cc0*/  FFMA R7, R2, UR4, R5 ;  /* 0x0000000402077c23 */ /* 0x004fe20008000005 */
[----:B------:R-:W-:Y:S02]  /*0cd0*/  MOV R2, R10 ;  /* 0x0000000a00027202 */ /* 0x000fe40000000f00 */
[----:B------:R-:W-:-:S03]  /*0ce0*/  IADD3 R10, P1, PT, R10, 0x4, RZ ;  /* 0x000000040a0a7810 */ /* 0x000fc60007f3e0ff */
[----:B------:R0:W-:Y:S01]  /*0cf0*/  STG.E desc[UR10][R2.64], R7 ;  /* 0x0000000702007986 */ /* 0x0001e2000c10190a */
[----:B------:R-:W-:Y:S01]  /*0d00*/  IADD3.X R13, PT, PT, RZ, R13, RZ, P1, !PT ;  /* 0x0000000dff0d7210 */ /* 0x000fe20000ffe4ff */
[----:B------:R-:W-:Y:S08]  /*0d10*/  @P0 BRA `(.L_x_5) ;  /* 0xfffffffc00b40947 */ /* 0x000ff0000383ffff */
[----:B------:R-:W-:Y:S05]  /*0d20*/  EXIT ;  /* 0x000000000000794d */ /* 0x000fea0003800000 */
.L_x_6:
        /* <DEDUP_REMOVED lines=13> */
.L_x_8:


//--------------------- .nv.shared.reserved.0     --------------------------
	.section	.nv.shared.reserved.0,"aw",@nobits
	.weak		__nv_reservedSMEM_offset_0_alias
	.size		__nv_reservedSMEM_offset_0_alias, 0, 64
	.other		__nv_reservedSMEM_offset_0_alias,@"STO_CUDA_RESERVED_SHARED STV_DEFAULT"
__nv_reservedSMEM_offset_0_alias:
	.zero		0
	.zero		64


//--------------------- .nv.constant0._Z17faxpy_mblk_kernelifPfS_S_ --------------------------
	.section	.nv.constant0._Z17faxpy_mblk_kernelifPfS_S_,"a",@progbits
	.sectionflags	@""
	.align	4
.nv.constant0._Z17faxpy_mblk_kernelifPfS_S_:
	.zero		928


//--------------------- .nv.constant0._Z17faxpy_1blk_kernelifPfS_S_ --------------------------
	.section	.nv.constant0._Z17faxpy_1blk_kernelifPfS_S_,"a",@progbits
	.sectionflags	@""
	.align	4
.nv.constant0._Z17faxpy_1blk_kernelifPfS_S_:
	.zero		928


//--------------------- SYMBOLS --------------------------

	.type		.nv.reservedSmem.offset0,@object
	.size		.nv.reservedSmem.offset0,0x4
